//
// Generated by NVIDIA NVVM Compiler
//
// Compiler Build ID: CL-36424714
// Cuda compilation tools, release 13.0, V13.0.88
// Based on NVVM 20.0.0
//

.version 9.0
.target sm_100
.address_size 64

	// .globl	_ZN14UVMConsistency21GPU_UVM_Writer_KernelEPViS1_
.extern .func  (.param .b32 func_retval0) vprintf
(
	.param .b64 vprintf_param_0,
	.param .b64 vprintf_param_1
)
;
.global .align 1 .b8 $str[23] = {70, 111, 117, 110, 100, 32, 73, 110, 99, 111, 110, 115, 105, 115, 116, 101, 110, 99, 121, 32, 33, 10};
.global .align 1 .b8 $str$1[24] = {78, 111, 32, 73, 110, 99, 111, 110, 115, 105, 115, 116, 101, 110, 99, 121, 32, 70, 111, 117, 110, 100, 10};

.visible .entry _ZN14UVMConsistency21GPU_UVM_Writer_KernelEPViS1_(
	.param .u64 .ptr .align 1 _ZN14UVMConsistency21GPU_UVM_Writer_KernelEPViS1__param_0,
	.param .u64 .ptr .align 1 _ZN14UVMConsistency21GPU_UVM_Writer_KernelEPViS1__param_1
)
{
	.reg .pred 	%p<13>;
	.reg .b32 	%r<39>;
	.reg .b64 	%rd<15>;

	ld.param.u64 	%rd7, [_ZN14UVMConsistency21GPU_UVM_Writer_KernelEPViS1__param_0];
	ld.param.u64 	%rd8, [_ZN14UVMConsistency21GPU_UVM_Writer_KernelEPViS1__param_1];
	cvta.to.global.u64 	%rd1, %rd7;
	cvta.to.global.u64 	%rd2, %rd8;
	mov.u32 	%r7, %tid.x;
	setp.eq.s32 	%p1, %r7, 0;
	@%p1 bra 	$L__BB0_1;
	bra.uni 	$L__BB0_4;
$L__BB0_1:
	ld.volatile.global.u32 	%r32, [%rd2];
	setp.lt.s32 	%p11, %r32, 1;
	@%p11 bra 	$L__BB0_1;
	mov.b32 	%r33, 1;
	st.volatile.global.u32 	[%rd1], %r33;
	st.volatile.global.u32 	[%rd1+4], %r33;
	st.volatile.global.u32 	[%rd1+8], %r33;
	st.volatile.global.u32 	[%rd1+12], %r33;
	st.volatile.global.u32 	[%rd1+16], %r33;
	st.volatile.global.u32 	[%rd1+20], %r33;
	st.volatile.global.u32 	[%rd1+24], %r33;
	st.volatile.global.u32 	[%rd1+28], %r33;
	st.volatile.global.u32 	[%rd1+32], %r33;
	st.volatile.global.u32 	[%rd1+36], %r33;
	st.volatile.global.u32 	[%rd1+40], %r33;
	st.volatile.global.u32 	[%rd1+44], %r33;
	st.volatile.global.u32 	[%rd1+48], %r33;
	st.volatile.global.u32 	[%rd1+52], %r33;
	st.volatile.global.u32 	[%rd1+56], %r33;
	st.volatile.global.u32 	[%rd1+60], %r33;
	st.volatile.global.u32 	[%rd1+64], %r33;
	st.volatile.global.u32 	[%rd1+68], %r33;
	st.volatile.global.u32 	[%rd1+72], %r33;
	st.volatile.global.u32 	[%rd1+76], %r33;
	st.volatile.global.u32 	[%rd1+80], %r33;
	st.volatile.global.u32 	[%rd1+84], %r33;
	st.volatile.global.u32 	[%rd1+88], %r33;
	st.volatile.global.u32 	[%rd1+92], %r33;
	st.volatile.global.u32 	[%rd1+96], %r33;
	st.volatile.global.u32 	[%rd1+100], %r33;
	st.volatile.global.u32 	[%rd1+104], %r33;
	st.volatile.global.u32 	[%rd1+108], %r33;
	st.volatile.global.u32 	[%rd1+112], %r33;
	st.volatile.global.u32 	[%rd1+116], %r33;
	st.volatile.global.u32 	[%rd1+120], %r33;
	st.volatile.global.u32 	[%rd1+124], %r33;
	st.volatile.global.u32 	[%rd1+128], %r33;
	st.volatile.global.u32 	[%rd1+132], %r33;
	st.volatile.global.u32 	[%rd1+136], %r33;
	st.volatile.global.u32 	[%rd1+140], %r33;
	st.volatile.global.u32 	[%rd1+144], %r33;
	st.volatile.global.u32 	[%rd1+148], %r33;
	st.volatile.global.u32 	[%rd1+152], %r33;
	st.volatile.global.u32 	[%rd1+156], %r33;
	st.volatile.global.u32 	[%rd1+160], %r33;
	st.volatile.global.u32 	[%rd1+164], %r33;
	st.volatile.global.u32 	[%rd1+168], %r33;
	st.volatile.global.u32 	[%rd1+172], %r33;
	st.volatile.global.u32 	[%rd1+176], %r33;
	st.volatile.global.u32 	[%rd1+180], %r33;
	st.volatile.global.u32 	[%rd1+184], %r33;
	st.volatile.global.u32 	[%rd1+188], %r33;
	st.volatile.global.u32 	[%rd1+192], %r33;
	st.volatile.global.u32 	[%rd1+196], %r33;
	st.volatile.global.u32 	[%rd1+200], %r33;
	st.volatile.global.u32 	[%rd1+204], %r33;
	st.volatile.global.u32 	[%rd1+208], %r33;
	st.volatile.global.u32 	[%rd1+212], %r33;
	st.volatile.global.u32 	[%rd1+216], %r33;
	st.volatile.global.u32 	[%rd1+220], %r33;
	st.volatile.global.u32 	[%rd1+224], %r33;
	st.volatile.global.u32 	[%rd1+228], %r33;
	st.volatile.global.u32 	[%rd1+232], %r33;
	st.volatile.global.u32 	[%rd1+236], %r33;
	st.volatile.global.u32 	[%rd1+240], %r33;
	st.volatile.global.u32 	[%rd1+244], %r33;
	st.volatile.global.u32 	[%rd1+248], %r33;
	st.volatile.global.u32 	[%rd1+252], %r33;
	st.volatile.global.u32 	[%rd1+256], %r33;
	st.volatile.global.u32 	[%rd1+260], %r33;
	st.volatile.global.u32 	[%rd1+264], %r33;
	st.volatile.global.u32 	[%rd1+268], %r33;
	st.volatile.global.u32 	[%rd1+272], %r33;
	st.volatile.global.u32 	[%rd1+276], %r33;
	st.volatile.global.u32 	[%rd1+280], %r33;
	st.volatile.global.u32 	[%rd1+284], %r33;
	st.volatile.global.u32 	[%rd1+288], %r33;
	st.volatile.global.u32 	[%rd1+292], %r33;
	st.volatile.global.u32 	[%rd1+296], %r33;
	st.volatile.global.u32 	[%rd1+300], %r33;
	st.volatile.global.u32 	[%rd1+304], %r33;
	st.volatile.global.u32 	[%rd1+308], %r33;
	st.volatile.global.u32 	[%rd1+312], %r33;
	st.volatile.global.u32 	[%rd1+316], %r33;
	st.volatile.global.u32 	[%rd1+320], %r33;
	st.volatile.global.u32 	[%rd1+324], %r33;
	st.volatile.global.u32 	[%rd1+328], %r33;
	st.volatile.global.u32 	[%rd1+332], %r33;
	st.volatile.global.u32 	[%rd1+336], %r33;
	st.volatile.global.u32 	[%rd1+340], %r33;
	st.volatile.global.u32 	[%rd1+344], %r33;
	st.volatile.global.u32 	[%rd1+348], %r33;
	st.volatile.global.u32 	[%rd1+352], %r33;
	st.volatile.global.u32 	[%rd1+356], %r33;
	st.volatile.global.u32 	[%rd1+360], %r33;
	st.volatile.global.u32 	[%rd1+364], %r33;
	st.volatile.global.u32 	[%rd1+368], %r33;
	st.volatile.global.u32 	[%rd1+372], %r33;
	st.volatile.global.u32 	[%rd1+376], %r33;
	st.volatile.global.u32 	[%rd1+380], %r33;
	st.volatile.global.u32 	[%rd1+384], %r33;
	st.volatile.global.u32 	[%rd1+388], %r33;
	st.volatile.global.u32 	[%rd1+392], %r33;
	st.volatile.global.u32 	[%rd1+396], %r33;
	mov.b32 	%r34, 4;
	st.volatile.global.u32 	[%rd2], %r34;
$L__BB0_3:
	ld.volatile.global.u32 	%r35, [%rd2];
	setp.eq.s32 	%p12, %r35, 6;
	@%p12 bra 	$L__BB0_18;
	bra.uni 	$L__BB0_3;
$L__BB0_4:
	ld.volatile.global.u32 	%r8, [%rd2];
	setp.lt.s32 	%p2, %r8, 2;
	@%p2 bra 	$L__BB0_4;
	add.s64 	%rd3, %rd1, 8;
$L__BB0_6:
	mov.b32 	%r36, 0;
	mov.u64 	%rd14, %rd3;
	mov.u32 	%r37, %r36;
$L__BB0_7:
	ld.volatile.global.u32 	%r10, [%rd14+-8];
	add.s32 	%r11, %r10, %r37;
	ld.volatile.global.u32 	%r12, [%rd14+-4];
	add.s32 	%r13, %r12, %r11;
	ld.volatile.global.u32 	%r14, [%rd14];
	add.s32 	%r15, %r14, %r13;
	ld.volatile.global.u32 	%r16, [%rd14+4];
	add.s32 	%r37, %r16, %r15;
	add.s32 	%r36, %r36, 4;
	add.s64 	%rd14, %rd14, 16;
	setp.ne.s32 	%p3, %r36, 100;
	@%p3 bra 	$L__BB0_7;
	setp.eq.s32 	%p4, %r37, 100;
	@%p4 bra 	$L__BB0_16;
	mov.b32 	%r38, 0;
$L__BB0_10:
	mul.wide.u32 	%rd9, %r38, 4;
	add.s64 	%rd6, %rd1, %rd9;
	ld.volatile.global.u32 	%r18, [%rd6+4];
	ld.volatile.global.u32 	%r19, [%rd6];
	setp.gt.s32 	%p5, %r18, %r19;
	@%p5 bra 	$L__BB0_15;
	ld.volatile.global.u32 	%r20, [%rd6+8];
	ld.volatile.global.u32 	%r21, [%rd6+4];
	setp.gt.s32 	%p6, %r20, %r21;
	@%p6 bra 	$L__BB0_15;
	ld.volatile.global.u32 	%r22, [%rd6+12];
	ld.volatile.global.u32 	%r23, [%rd6+8];
	setp.gt.s32 	%p7, %r22, %r23;
	@%p7 bra 	$L__BB0_15;
	setp.eq.s32 	%p8, %r38, 96;
	@%p8 bra 	$L__BB0_6;
	add.s32 	%r38, %r38, 4;
	ld.volatile.global.u32 	%r24, [%rd6+16];
	ld.volatile.global.u32 	%r25, [%rd6+12];
	setp.le.s32 	%p9, %r24, %r25;
	@%p9 bra 	$L__BB0_10;
$L__BB0_15:
	mov.u64 	%rd10, $str;
	cvta.global.u64 	%rd11, %rd10;
	{ // callseq 0, 0
	.param .b64 param0;
	st.param.b64 	[param0], %rd11;
	.param .b64 param1;
	st.param.b64 	[param1], 0;
	.param .b32 retval0;
	call.uni (retval0), 
	vprintf, 
	(
	param0, 
	param1
	);
	ld.param.b32 	%r26, [retval0];
	} // callseq 0
	bra.uni 	$L__BB0_18;
$L__BB0_16:
	mov.u64 	%rd12, $str$1;
	cvta.global.u64 	%rd13, %rd12;
	{ // callseq 1, 0
	.param .b64 param0;
	st.param.b64 	[param0], %rd13;
	.param .b64 param1;
	st.param.b64 	[param1], 0;
	.param .b32 retval0;
	call.uni (retval0), 
	vprintf, 
	(
	param0, 
	param1
	);
	ld.param.b32 	%r28, [retval0];
	} // callseq 1
	mov.b32 	%r30, 5;
	st.volatile.global.u32 	[%rd2], %r30;
$L__BB0_17:
	ld.volatile.global.u32 	%r31, [%rd2];
	setp.ne.s32 	%p10, %r31, 6;
	@%p10 bra 	$L__BB0_17;
$L__BB0_18:
	bar.sync 	0;
	ret;

}


// ===== COMPILED SASS (sm_100) =====

	.target	sm_100

	.elftype	@"ET_EXEC"


//--------------------- .note.nv.tkinfo           --------------------------
	.section	.note.nv.tkinfo,"",@"SHT_NOTE"
	.sectionflags	@"SHF_NOTE_NV_TKINFO"
	.tkinfo
        /*0018*/ 	.word	0x00000002
        /*0030*/ 	.string	""
        /*0030*/ 	.string	"ptxas"
        /*0030*/ 	.string	"Cuda compilation tools, release 13.0, V13.0.88"
        /*0030*/ 	.string	"Build cuda_13.0.r13.0/compiler.36424714_0"
        /*0030*/ 	.string	"-arch sm_100 -m 64 "



//--------------------- .note.nv.cuinfo           --------------------------
	.section	.note.nv.cuinfo,"",@"SHT_NOTE"
	.sectionflags	@"SHF_NOTE_NV_CUINFO"
        /*0018*/ 	.short	0x0002
        /*001a*/ 	.short	0x0064
        /*001c*/ 	.short	0x0082
	.zero		2


//--------------------- .nv.info                  --------------------------
	.section	.nv.info,"",@"SHT_CUDA_INFO"
	.align	4


	//----- nvinfo : EIATTR_REGCOUNT
	.align		4
        /*0000*/ 	.byte	0x04, 0x2f
        /*0002*/ 	.short	(.L_3 - .L_2)
	.align		4
.L_2:
        /*0004*/ 	.word	index@(_ZN14UVMConsistency21GPU_UVM_Writer_KernelEPViS1_)
        /*0008*/ 	.word	0x0000001d


	//----- nvinfo : EIATTR_FRAME_SIZE
	.align		4
.L_3:
        /*000c*/ 	.byte	0x04, 0x11
        /*000e*/ 	.short	(.L_5 - .L_4)
	.align		4
.L_4:
        /*0010*/ 	.word	index@(_ZN14UVMConsistency21GPU_UVM_Writer_KernelEPViS1_)
        /*0014*/ 	.word	0x00000000


	//----- nvinfo : EIATTR_MIN_STACK_SIZE
	.align		4
.L_5:
        /*0018*/ 	.byte	0x04, 0x12
        /*001a*/ 	.short	(.L_7 - .L_6)
	.align		4
.L_6:
        /*001c*/ 	.word	index@(_ZN14UVMConsistency21GPU_UVM_Writer_KernelEPViS1_)
        /*0020*/ 	.word	0x00000000
.L_7:


//--------------------- .nv.compat                --------------------------
	.section	.nv.compat,"",@"SHT_CUDA_COMPAT_INFO"
	.align	4
        /*0000*/ 	.byte	0x02, 0x09, 0x00, 0x00, 0x02, 0x02, 0x01, 0x00, 0x02, 0x05, 0x05, 0x00, 0x03, 0x07, 0x01, 0x01
        /*0010*/ 	.byte	0x02, 0x03, 0x00, 0x00, 0x02, 0x06, 0x01, 0x00, 0x04, 0x0b, 0x08, 0x00, 0x09, 0x00, 0x00, 0x00
        /*0020*/ 	.byte	0x00, 0x00, 0x00, 0x00


//--------------------- .nv.info._ZN14UVMConsistency21GPU_UVM_Writer_KernelEPViS1_ --------------------------
	.section	.nv.info._ZN14UVMConsistency21GPU_UVM_Writer_KernelEPViS1_,"",@"SHT_CUDA_INFO"
	.sectionflags	@""
	.align	4


	//----- nvinfo : EIATTR_CUDA_API_VERSION
	.align		4
        /*0000*/ 	.byte	0x04, 0x37
        /*0002*/ 	.short	(.L_9 - .L_8)
.L_8:
        /*0004*/ 	.word	0x00000082


	//----- nvinfo : EIATTR_KPARAM_INFO
	.align		4
.L_9:
        /*0008*/ 	.byte	0x04, 0x17
        /*000a*/ 	.short	(.L_11 - .L_10)
.L_10:
        /*000c*/ 	.word	0x00000000
        /*0010*/ 	.short	0x0001
        /*0012*/ 	.short	0x0008
        /*0014*/ 	.byte	0x00, 0xf5, 0x21, 0x00


	//----- nvinfo : EIATTR_KPARAM_INFO
	.align		4
.L_11:
        /*0018*/ 	.byte	0x04, 0x17
        /*001a*/ 	.short	(.L_13 - .L_12)
.L_12:
        /*001c*/ 	.word	0x00000000
        /*0020*/ 	.short	0x0000
        /*0022*/ 	.short	0x0000
        /*0024*/ 	.byte	0x00, 0xf5, 0x21, 0x00


	//----- nvinfo : EIATTR_SPARSE_MMA_MASK
	.align		4
.L_13:
        /*0028*/ 	.byte	0x03, 0x50
        /*002a*/ 	.short	0x0000


	//----- nvinfo : EIATTR_MAXREG_COUNT
	.align		4
        /*002c*/ 	.byte	0x03, 0x1b
        /*002e*/ 	.short	0x00ff


	//----- nvinfo : EIATTR_NUM_BARRIERS
	.align		4
        /*0030*/ 	.byte	0x02, 0x4c
        /*0032*/ 	.byte	0x01
	.zero		1


	//----- nvinfo : EIATTR_EXTERNS
	.align		4
        /*0034*/ 	.byte	0x04, 0x0f
        /*0036*/ 	.short	(.L_15 - .L_14)


	//   ....[0]....
	.align		4
.L_14:
        /*0038*/ 	.word	index@(vprintf)


	//----- nvinfo : EIATTR_MERCURY_ISA_VERSION
	.align		4
.L_15:
        /*003c*/ 	.byte	0x03, 0x5f
        /*003e*/ 	.short	0x0101


	//----- nvinfo : EIATTR_VRC_CTA_INIT_COUNT
	.align		4
        /*0040*/ 	.byte	0x02, 0x4a
	.zero		1
	.zero		1


	//----- nvinfo : EIATTR_SYSCALL_OFFSETS
	.align		4
        /*0044*/ 	.byte	0x04, 0x46
        /*0046*/ 	.short	(.L_17 - .L_16)


	//   ....[0]....
.L_16:
        /*0048*/ 	.word	0x00000c80


	//   ....[1]....
        /*004c*/ 	.word	0x00000d10


	//----- nvinfo : EIATTR_EXIT_INSTR_OFFSETS
	.align		4
.L_17:
        /*0050*/ 	.byte	0x04, 0x1c
        /*0052*/ 	.short	(.L_19 - .L_18)


	//   ....[0]....
.L_18:
        /*0054*/ 	.word	0x000014d0


	//----- nvinfo : EIATTR_CRS_STACK_SIZE
	.align		4
.L_19:
        /*0058*/ 	.byte	0x04, 0x1e
        /*005a*/ 	.short	(.L_21 - .L_20)
.L_20:
        /*005c*/ 	.word	0x00000000


	//----- nvinfo : EIATTR_CBANK_PARAM_SIZE
	.align		4
.L_21:
        /*0060*/ 	.byte	0x03, 0x19
        /*0062*/ 	.short	0x0010


	//----- nvinfo : EIATTR_PARAM_CBANK
	.align		4
        /*0064*/ 	.byte	0x04, 0x0a
        /*0066*/ 	.short	(.L_23 - .L_22)
	.align		4
.L_22:
        /*0068*/ 	.word	index@(.nv.constant0._ZN14UVMConsistency21GPU_UVM_Writer_KernelEPViS1_)
        /*006c*/ 	.short	0x0380
        /*006e*/ 	.short	0x0010


	//----- nvinfo : EIATTR_SW_WAR
	.align		4
.L_23:
        /*0070*/ 	.byte	0x04, 0x36
        /*0072*/ 	.short	(.L_25 - .L_24)
.L_24:
        /*0074*/ 	.word	0x00000008
.L_25:


//--------------------- .nv.callgraph             --------------------------
	.section	.nv.callgraph,"",@"SHT_CUDA_CALLGRAPH"
	.align	4
	.sectionentsize	8
	.align		4
        /*0000*/ 	.word	0x00000000
	.align		4
        /*0004*/ 	.word	0xffffffff
	.align		4
        /*0008*/ 	.word	index@(_ZN14UVMConsistency21GPU_UVM_Writer_KernelEPViS1_)
	.align		4
        /*000c*/ 	.word	index@(vprintf)
	.align		4
        /*0010*/ 	.word	0x00000000
	.align		4
        /*0014*/ 	.word	0xfffffffe
	.align		4
        /*0018*/ 	.word	0x00000000
	.align		4
        /*001c*/ 	.word	0xfffffffd
	.align		4
        /*0020*/ 	.word	0x00000000
	.align		4
        /*0024*/ 	.word	0xfffffffc


//--------------------- .nv.constant4             --------------------------
	.section	.nv.constant4,"a",@progbits
	.align	8
	.align		8
.nv.constant4:
        /*0000*/ 	.dword	vprintf
	.align		8
        /*0008*/ 	.dword	$str
	.align		8
        /*0010*/ 	.dword	$str$1


//--------------------- .text._ZN14UVMConsistency21GPU_UVM_Writer_KernelEPViS1_ --------------------------
	.section	.text._ZN14UVMConsistency21GPU_UVM_Writer_KernelEPViS1_,"ax",@progbits
	.align	128
        .global         _ZN14UVMConsistency21GPU_UVM_Writer_KernelEPViS1_
        .type           _ZN14UVMConsistency21GPU_UVM_Writer_KernelEPViS1_,@function
        .size           _ZN14UVMConsistency21GPU_UVM_Writer_KernelEPViS1_,(.L_x_13 - _ZN14UVMConsistency21GPU_UVM_Writer_KernelEPViS1_)
        .other          _ZN14UVMConsistency21GPU_UVM_Writer_KernelEPViS1_,@"STO_CUDA_ENTRY STV_DEFAULT"
_ZN14UVMConsistency21GPU_UVM_Writer_KernelEPViS1_:
.text._ZN14UVMConsistency21GPU_UVM_Writer_KernelEPViS1_:
[----:B------:R-:W0:Y:S01]  /*0000*/  LDC R1, c[0x0][0x37c] ;  /* 0x0000df00ff017b82 */ /* 0x000e220000000800 */
[----:B------:R-:W1:Y:S01]  /*0010*/  S2R R0, SR_TID.X ;  /* 0x0000000000007919 */ /* 0x000e620000002100 */
[----:B------:R-:W2:Y:S01]  /*0020*/  LDCU.64 UR36, c[0x0][0x358] ;  /* 0x00006b00ff2477ac */ /* 0x000ea20008000a00 */
[----:B-1----:R-:W-:-:S13]  /*0030*/  ISETP.NE.AND P0, PT, R0, RZ, PT ;  /* 0x000000ff0000720c */ /* 0x002fda0003f05270 */
[----:B--2---:R-:W-:Y:S05]  /*0040*/  @!P0 BRA `(.L_x_0) ;  /* 0x0000000c00548947 */ /* 0x004fea0003800000 */
[----:B------:R-:W1:Y:S02]  /*0050*/  LDC.64 R2, c[0x0][0x388] ;  /* 0x0000e200ff027b82 */ /* 0x000e640000000a00 */
.L_x_1:
[----:B-1----:R-:W2:Y:S01]  /*0060*/  LDG.E.STRONG.SYS R0, desc[UR36][R2.64] ;  /* 0x0000002402007981 */ /* 0x002ea2000c1f5900 */
[----:B------:R-:W-:Y:S05]  /*0070*/  YIELD ;  /* 0x0000000000007946 */ /* 0x000fea0003800000 */
[----:B--2---:R-:W-:-:S13]  /*0080*/  ISETP.GE.AND P0, PT, R0, 0x2, PT ;  /* 0x000000020000780c */ /* 0x004fda0003f06270 */
[----:B------:R-:W-:Y:S05]  /*0090*/  @!P0 BRA `(.L_x_1) ;  /* 0xfffffffc00f08947 */ /* 0x000fea000383ffff */
[----:B------:R-:W1:Y:S02]  /*00a0*/  LDCU.64 UR4, c[0x0][0x380] ;  /* 0x00007000ff0477ac */ /* 0x000e640008000a00 */
[----:B-1----:R-:W-:-:S04]  /*00b0*/  UIADD3 UR4, UP0, UPT, UR4, 0x8, URZ ;  /* 0x0000000804047890 */ /* 0x002fc8000ff1e0ff */
[----:B------:R-:W-:Y:S02]  /*00c0*/  UIADD3.X UR5, UPT, UPT, URZ, UR5, URZ, UP0, !UPT ;  /* 0x00000005ff057290 */ /* 0x000fe400087fe4ff */
[----:B------:R-:W-:-:S04]  /*00d0*/  IMAD.U32 R2, RZ, RZ, UR4 ;  /* 0x00000004ff027e24 */ /* 0x000fc8000f8e00ff */
[----:B------:R-:W-:-:S07]  /*00e0*/  IMAD.U32 R3, RZ, RZ, UR5 ;  /* 0x00000005ff037e24 */ /* 0x000fce000f8e00ff */
.L_x_4:
[----:B------:R-:W2:Y:S04]  /*00f0*/  LDG.E.STRONG.SYS R6, desc[UR36][R2.64+-0x8] ;  /* 0xfffff82402067981 */ /* 0x000ea8000c1f5900 */
[----:B------:R-:W2:Y:S04]  /*0100*/  LDG.E.STRONG.SYS R9, desc[UR36][R2.64+-0x4] ;  /* 0xfffffc2402097981 */ /* 0x000ea8000c1f5900 */
[----:B------:R-:W2:Y:S04]  /*0110*/  LDG.E.STRONG.SYS R8, desc[UR36][R2.64] ;  /* 0x0000002402087981 */ /* 0x000ea8000c1f5900 */
[----:B------:R-:W3:Y:S04]  /*0120*/  LDG.E.STRONG.SYS R11, desc[UR36][R2.64+0x4] ;  /* 0x00000424020b7981 */ /* 0x000ee8000c1f5900 */
[----:B------:R-:W3:Y:S04]  /*0130*/  LDG.E.STRONG.SYS R24, desc[UR36][R2.64+0x8] ;  /* 0x0000082402187981 */ /* 0x000ee8000c1f5900 */
[----:B------:R-:W4:Y:S04]  /*0140*/  LDG.E.STRONG.SYS R10, desc[UR36][R2.64+0xc] ;  /* 0x00000c24020a7981 */ /* 0x000f28000c1f5900 */
[----:B------:R-:W4:Y:S04]  /*0150*/  LDG.E.STRONG.SYS R13, desc[UR36][R2.64+0x10] ;  /* 0x00001024020d7981 */ /* 0x000f28000c1f5900 */
[----:B------:R-:W5:Y:S04]  /*0160*/  LDG.E.STRONG.SYS R15, desc[UR36][R2.64+0x14] ;  /* 0x00001424020f7981 */ /* 0x000f68000c1f5900 */
        /* <DEDUP_REMOVED lines=14> */
[----:B------:R-:W5:Y:S01]  /*0250*/  LDG.E.STRONG.SYS R7, desc[UR36][R2.64+0x50] ;  /* 0x0000502402077981 */ /* 0x000f62000c1f5900 */
[----:B--2---:R-:W-:-:S03]  /*0260*/  IADD3 R8, PT, PT, R8, R9, R6 ;  /* 0x0000000908087210 */ /* 0x004fc60007ffe006 */
[----:B------:R-:W2:Y:S04]  /*0270*/  LDG.E.STRONG.SYS R6, desc[UR36][R2.64+0x54] ;  /* 0x0000542402067981 */ /* 0x000ea8000c1f5900 */
[----:B------:R-:W2:Y:S01]  /*0280*/  LDG.E.STRONG.SYS R9, desc[UR36][R2.64+0x58] ;  /* 0x0000582402097981 */ /* 0x000ea2000c1f5900 */
[----:B---3--:R-:W-:-:S03]  /*0290*/  IADD3 R24, PT, PT, R24, R11, R8 ;  /* 0x0000000b18187210 */ /* 0x008fc60007ffe008 */
[----:B------:R-:W3:Y:S04]  /*02a0*/  LDG.E.STRONG.SYS R8, desc[UR36][R2.64+0x5c] ;  /* 0x00005c2402087981 */ /* 0x000ee8000c1f5900 */
[----:B------:R-:W3:Y:S01]  /*02b0*/  LDG.E.STRONG.SYS R11, desc[UR36][R2.64+0x60] ;  /* 0x00006024020b7981 */ /* 0x000ee2000c1f5900 */
[----:B----4-:R-:W-:-:S03]  /*02c0*/  IADD3 R24, PT, PT, R13, R10, R24 ;  /* 0x0000000a0d187210 */ /* 0x010fc60007ffe018 */
[----:B------:R-:W4:Y:S04]  /*02d0*/  LDG.E.STRONG.SYS R10, desc[UR36][R2.64+0x64] ;  /* 0x00006424020a7981 */ /* 0x000f28000c1f5900 */
[----:B------:R-:W4:Y:S01]  /*02e0*/  LDG.E.STRONG.SYS R13, desc[UR36][R2.64+0x68] ;  /* 0x00006824020d7981 */ /* 0x000f22000c1f5900 */
[----:B-----5:R-:W-:-:S03]  /*02f0*/  IADD3 R24, PT, PT, R12, R15, R24 ;  /* 0x0000000f0c187210 */ /* 0x020fc60007ffe018 */
[----:B------:R-:W5:Y:S04]  /*0300*/  LDG.E.STRONG.SYS R12, desc[UR36][R2.64+0x6c] ;  /* 0x00006c24020c7981 */ /* 0x000f68000c1f5900 */
[----:B------:R-:W5:Y:S01]  /*0310*/  LDG.E.STRONG.SYS R15, desc[UR36][R2.64+0x70] ;  /* 0x00007024020f7981 */ /* 0x000f62000c1f5900 */
[----:B------:R-:W-:-:S03]  /*0320*/  IADD3 R24, PT, PT, R17, R14, R24 ;  /* 0x0000000e11187210 */ /* 0x000fc60007ffe018 */
        /* <DEDUP_REMOVED lines=100> */
[----:B------:R-:W5:Y:S04]  /*0970*/  LDG.E.STRONG.SYS R17, desc[UR36][R2.64+0x180] ;  /* 0x0001802402117981 */ /* 0x000f68000c1f5900 */
[----:B------:R-:W5:Y:S01]  /*0980*/  LDG.E.STRONG.SYS R14, desc[UR36][R2.64+0x184] ;  /* 0x00018424020e7981 */ /* 0x000f62000c1f5900 */
[----:B------:R-:W-:Y:S01]  /*0990*/  IADD3 R16, PT, PT, R19, R16, R26 ;  /* 0x0000001013107210 */ /* 0x000fe20007ffe01a */
[----:B------:R-:W-:Y:S05]  /*09a0*/  YIELD ;  /* 0x0000000000007946 */ /* 0x000fea0003800000 */
[----:B------:R-:W-:-:S04]  /*09b0*/  IADD3 R16, PT, PT, R21, R18, R16 ;  /* 0x0000001215107210 */ /* 0x000fc80007ffe010 */
[----:B------:R-:W-:-:S04]  /*09c0*/  IADD3 R16, PT, PT, R20, R23, R16 ;  /* 0x0000001714107210 */ /* 0x000fc80007ffe010 */
[----:B------:R-:W-:-:S04]  /*09d0*/  IADD3 R16, PT, PT, R22, R25, R16 ;  /* 0x0000001916107210 */ /* 0x000fc80007ffe010 */
[----:B------:R-:W-:-:S04]  /*09e0*/  IADD3 R0, PT, PT, R0, R5, R16 ;  /* 0x0000000500007210 */ /* 0x000fc80007ffe010 */
[----:B------:R-:W-:-:S04]  /*09f0*/  IADD3 R0, PT, PT, R4, R7, R0 ;  /* 0x0000000704007210 */ /* 0x000fc80007ffe000 */
[----:B--2---:R-:W-:-:S04]  /*0a00*/  IADD3 R0, PT, PT, R6, R9, R0 ;  /* 0x0000000906007210 */ /* 0x004fc80007ffe000 */
[----:B---3--:R-:W-:-:S04]  /*0a10*/  IADD3 R0, PT, PT, R8, R11, R0 ;  /* 0x0000000b08007210 */ /* 0x008fc80007ffe000 */
[----:B----4-:R-:W-:-:S04]  /*0a20*/  IADD3 R0, PT, PT, R13, R10, R0 ;  /* 0x0000000a0d007210 */ /* 0x010fc80007ffe000 */
[----:B-----5:R-:W-:-:S04]  /*0a30*/  IADD3 R12, PT, PT, R12, R15, R0 ;  /* 0x0000000f0c0c7210 */ /* 0x020fc80007ffe000 */
[----:B------:R-:W-:-:S05]  /*0a40*/  IADD3 R17, PT, PT, R17, R24, R12 ;  /* 0x0000001811117210 */ /* 0x000fca0007ffe00c */
[----:B------:R-:W-:-:S05]  /*0a50*/  IMAD.IADD R14, R17, 0x1, R14 ;  /* 0x00000001110e7824 */ /* 0x000fca00078e020e */
[----:B------:R-:W-:-:S13]  /*0a60*/  ISETP.NE.AND P0, PT, R14, 0x64, PT ;  /* 0x000000640e00780c */ /* 0x000fda0003f05270 */
[----:B------:R-:W-:Y:S05]  /*0a70*/  @!P0 BRA `(.L_x_2) ;  /* 0x0000000000888947 */ /* 0x000fea0003800000 */
[----:B------:R-:W-:-:S07]  /*0a80*/  IMAD.MOV.U32 R7, RZ, RZ, RZ ;  /* 0x000000ffff077224 */ /* 0x000fce00078e00ff */
.L_x_5:
[----:B------:R-:W1:Y:S02]  /*0a90*/  LDC.64 R4, c[0x0][0x380] ;  /* 0x0000e000ff047b82 */ /* 0x000e640000000a00 */
[----:B-1----:R-:W-:-:S05]  /*0aa0*/  IMAD.WIDE.U32 R4, R7, 0x4, R4 ;  /* 0x0000000407047825 */ /* 0x002fca00078e0004 */
[----:B------:R-:W2:Y:S04]  /*0ab0*/  LDG.E.STRONG.SYS R0, desc[UR36][R4.64+0x4] ;  /* 0x0000042404007981 */ /* 0x000ea8000c1f5900 */
[----:B------:R-:W2:Y:S01]  /*0ac0*/  LDG.E.STRONG.SYS R9, desc[UR36][R4.64] ;  /* 0x0000002404097981 */ /* 0x000ea2000c1f5900 */
[----:B------:R-:W-:Y:S05]  /*0ad0*/  YIELD ;  /* 0x0000000000007946 */ /* 0x000fea0003800000 */
[----:B--2---:R-:W-:-:S13]  /*0ae0*/  ISETP.GT.AND P0, PT, R0, R9, PT ;  /* 0x000000090000720c */ /* 0x004fda0003f04270 */
[----:B------:R-:W-:Y:S05]  /*0af0*/  @P0 BRA `(.L_x_3) ;  /* 0x0000000000440947 */ /* 0x000fea0003800000 */
        /* <DEDUP_REMOVED lines=10> */
[----:B------:R-:W-:-:S13]  /*0ba0*/  ISETP.NE.AND P0, PT, R7, 0x60, PT ;  /* 0x000000600700780c */ /* 0x000fda0003f05270 */
[----:B------:R-:W-:Y:S05]  /*0bb0*/  @!P0 BRA `(.L_x_4) ;  /* 0xfffffff4004c8947 */ /* 0x000fea000383ffff */
[----:B------:R-:W2:Y:S04]  /*0bc0*/  LDG.E.STRONG.SYS R0, desc[UR36][R4.64+0x10] ;  /* 0x0000102404007981 */ /* 0x000ea8000c1f5900 */
[----:B------:R-:W2:Y:S01]  /*0bd0*/  LDG.E.STRONG.SYS R9, desc[UR36][R4.64+0xc] ;  /* 0x00000c2404097981 */ /* 0x000ea2000c1f5900 */
[----:B------:R-:W-:Y:S01]  /*0be0*/  VIADD R7, R7, 0x4 ;  /* 0x0000000407077836 */ /* 0x000fe20000000000 */
[----:B--2---:R-:W-:-:S13]  /*0bf0*/  ISETP.GT.AND P0, PT, R0, R9, PT ;  /* 0x000000090000720c */ /* 0x004fda0003f04270 */
[----:B------:R-:W-:Y:S05]  /*0c00*/  @!P0 BRA `(.L_x_5) ;  /* 0xfffffffc00a08947 */ /* 0x000fea000383ffff */
.L_x_3:
[----:B------:R-:W-:Y:S01]  /*0c10*/  MOV R0, 0x0 ;  /* 0x0000000000007802 */ /* 0x000fe20000000f00 */
[----:B------:R-:W1:Y:S01]  /*0c20*/  LDCU.64 UR4, c[0x4][0x8] ;  /* 0x01000100ff0477ac */ /* 0x000e620008000a00 */
[----:B------:R-:W-:Y:S02]  /*0c30*/  CS2R R6, SRZ ;  /* 0x0000000000067805 */ /* 0x000fe4000001ff00 */
[----:B------:R2:W3:Y:S01]  /*0c40*/  LDC.64 R2, c[0x4][R0] ;  /* 0x0100000000027b82 */ /* 0x0004e20000000a00 */
[----:B-1----:R-:W-:Y:S02]  /*0c50*/  IMAD.U32 R4, RZ, RZ, UR4 ;  /* 0x00000004ff047e24 */ /* 0x002fe4000f8e00ff */
[----:B--2---:R-:W-:-:S07]  /*0c60*/  IMAD.U32 R5, RZ, RZ, UR5 ;  /* 0x00000005ff057e24 */ /* 0x004fce000f8e00ff */
[----:B------:R-:W-:-:S07]  /*0c70*/  LEPC R20, `(.L_x_6) ;  /* 0x000000001014794e */ /* 0x000fce0000000000 */
[----:B0--3--:R-:W-:Y:S05]  /*0c80*/  CALL.ABS.NOINC R2 ;  /* 0x0000000002007343 */ /* 0x009fea0003c00000 */
.L_x_6:
[----:B------:R-:W-:Y:S05]  /*0c90*/  BRA `(.L_x_7) ;  /* 0x0000000800047947 */ /* 0x000fea0003800000 */
.L_x_2:
        /* <DEDUP_REMOVED lines=8> */
.L_x_8:
[----:B------:R-:W0:Y:S01]  /*0d20*/  LDC.64 R2, c[0x0][0x388] ;  /* 0x0000e200ff027b82 */ /* 0x000e220000000a00 */
[----:B------:R-:W-:-:S05]  /*0d30*/  IMAD.MOV.U32 R5, RZ, RZ, 0x5 ;  /* 0x00000005ff057424 */ /* 0x000fca00078e00ff */
[----:B0-----:R0:W-:Y:S02]  /*0d40*/  STG.E.STRONG.SYS desc[UR36][R2.64], R5 ;  /* 0x0000000502007986 */ /* 0x0011e4000c115924 */
.L_x_9:
[----:B------:R-:W2:Y:S01]  /*0d50*/  LDG.E.STRONG.SYS R0, desc[UR36][R2.64] ;  /* 0x0000002402007981 */ /* 0x000ea2000c1f5900 */
[----:B------:R-:W-:Y:S05]  /*0d60*/  YIELD ;  /* 0x0000000000007946 */ /* 0x000fea0003800000 */
[----:B--2---:R-:W-:-:S13]  /*0d70*/  ISETP.NE.AND P0, PT, R0, 0x6, PT ;  /* 0x000000060000780c */ /* 0x004fda0003f05270 */
[----:B------:R-:W-:Y:S05]  /*0d80*/  @P0 BRA `(.L_x_9) ;  /* 0xfffffffc00f00947 */ /* 0x000fea000383ffff */
[----:B------:R-:W-:Y:S05]  /*0d90*/  BRA `(.L_x_7) ;  /* 0x0000000400c47947 */ /* 0x000fea0003800000 */
.L_x_0:
[----:B------:R-:W1:Y:S02]  /*0da0*/  LDC.64 R4, c[0x0][0x388] ;  /* 0x0000e200ff047b82 */ /* 0x000e640000000a00 */
.L_x_10:
[----:B-1----:R-:W2:Y:S01]  /*0db0*/  LDG.E.STRONG.SYS R0, desc[UR36][R4.64] ;  /* 0x0000002404007981 */ /* 0x002ea2000c1f5900 */
[----:B------:R-:W-:Y:S05]  /*0dc0*/  YIELD ;  /* 0x0000000000007946 */ /* 0x000fea0003800000 */
[----:B--2---:R-:W-:-:S13]  /*0dd0*/  ISETP.GE.AND P0, PT, R0, 0x1, PT ;  /* 0x000000010000780c */ /* 0x004fda0003f06270 */
[----:B------:R-:W-:Y:S05]  /*0de0*/  @!P0 BRA `(.L_x_10) ;  /* 0xfffffffc00f08947 */ /* 0x000fea000383ffff */
[----:B------:R-:W1:Y:S01]  /*0df0*/  LDC.64 R2, c[0x0][0x380] ;  /* 0x0000e000ff027b82 */ /* 0x000e620000000a00 */
[----:B------:R-:W-:Y:S02]  /*0e00*/  IMAD.MOV.U32 R7, RZ, RZ, 0x1 ;  /* 0x00000001ff077424 */ /* 0x000fe400078e00ff */
[----:B------:R-:W-:-:S03]  /*0e10*/  IMAD.MOV.U32 R9, RZ, RZ, 0x4 ;  /* 0x00000004ff097424 */ /* 0x000fc600078e00ff */
[----:B-1----:R1:W-:Y:S04]  /*0e20*/  STG.E.STRONG.SYS desc[UR36][R2.64], R7 ;  /* 0x0000000702007986 */ /* 0x0023e8000c115924 */
[----:B------:R1:W-:Y:S04]  /*0e30*/  STG.E.STRONG.SYS desc[UR36][R2.64+0x4], R7 ;  /* 0x0000040702007986 */ /* 0x0003e8000c115924 */
        /* <DEDUP_REMOVED lines=98> */
[----:B------:R1:W-:Y:S02]  /*1460*/  STG.E.STRONG.SYS desc[UR36][R4.64], R9 ;  /* 0x0000000904007986 */ /* 0x0003e4000c115924 */
.L_x_11:
[----:B------:R-:W2:Y:S01]  /*1470*/  LDG.E.STRONG.SYS R0, desc[UR36][R4.64] ;  /* 0x0000002404007981 */ /* 0x000ea2000c1f5900 */
[----:B------:R-:W-:Y:S05]  /*1480*/  YIELD ;  /* 0x0000000000007946 */ /* 0x000fea0003800000 */
[----:B--2---:R-:W-:-:S13]  /*1490*/  ISETP.NE.AND P0, PT, R0, 0x6, PT ;  /* 0x000000060000780c */ /* 0x004fda0003f05270 */
[----:B------:R-:W-:Y:S05]  /*14a0*/  @P0 BRA `(.L_x_11) ;  /* 0xfffffffc00f00947 */ /* 0x000fea000383ffff */
.L_x_7:
[----:B------:R-:W-:Y:S05]  /*14b0*/  WARPSYNC.ALL ;  /* 0x0000000000007948 */ /* 0x000fea0003800000 */
[----:B------:R-:W-:Y:S06]  /*14c0*/  BAR.SYNC.DEFER_BLOCKING 0x0 ;  /* 0x0000000000007b1d */ /* 0x000fec0000010000 */
[----:B------:R-:W-:Y:S05]  /*14d0*/  EXIT ;  /* 0x000000000000794d */ /* 0x000fea0003800000 */
.L_x_12:
[----:B------:R-:W-:-:S00]  /*14e0*/  BRA `(.L_x_12) ;  /* 0xfffffffc00fc7947 */ /* 0x000fc0000383ffff */
[----:B------:R-:W-:-:S00]  /*14f0*/  NOP ;  /* 0x0000000000007918 */ /* 0x000fc00000000000 */
        /* <DEDUP_REMOVED lines=8> */
.L_x_13:


//--------------------- .nv.global.init           --------------------------
	.section	.nv.global.init,"aw",@progbits
.nv.global.init:
	.type		$str,@object
	.size		$str,($str$1 - $str)
$str:
        /*0000*/ 	.byte	0x46, 0x6f, 0x75, 0x6e, 0x64, 0x20, 0x49, 0x6e, 0x63, 0x6f, 0x6e, 0x73, 0x69, 0x73, 0x74, 0x65
        /*0010*/ 	.byte	0x6e, 0x63, 0x79, 0x20, 0x21, 0x0a, 0x00
	.type		$str$1,@object
	.size		$str$1,(.L_1 - $str$1)
$str$1:
        /*0017*/ 	.byte	0x4e, 0x6f, 0x20, 0x49, 0x6e, 0x63, 0x6f, 0x6e, 0x73, 0x69, 0x73, 0x74, 0x65, 0x6e, 0x63, 0x79
        /*0027*/ 	.byte	0x20, 0x46, 0x6f, 0x75, 0x6e, 0x64, 0x0a, 0x00
.L_1:


//--------------------- .nv.shared.reserved.0     --------------------------
	.section	.nv.shared.reserved.0,"aw",@nobits
	.weak		__nv_reservedSMEM_offset_0_alias
	.size		__nv_reservedSMEM_offset_0_alias, 0, 64
	.other		__nv_reservedSMEM_offset_0_alias,@"STO_CUDA_RESERVED_SHARED STV_DEFAULT"
__nv_reservedSMEM_offset_0_alias:
	.zero		0
	.zero		64


//--------------------- .nv.constant0._ZN14UVMConsistency21GPU_UVM_Writer_KernelEPViS1_ --------------------------
	.section	.nv.constant0._ZN14UVMConsistency21GPU_UVM_Writer_KernelEPViS1_,"a",@progbits
	.sectionflags	@""
	.align	4
.nv.constant0._ZN14UVMConsistency21GPU_UVM_Writer_KernelEPViS1_:
	.zero		912


//--------------------- SYMBOLS --------------------------

	.type		.nv.reservedSmem.offset0,@object
	.size		.nv.reservedSmem.offset0,0x4
	.type		vprintf,@function
